//
// Generated by NVIDIA NVVM Compiler
//
// Compiler Build ID: CL-36424714
// Cuda compilation tools, release 13.0, V13.0.88
// Based on NVVM 20.0.0
//

.version 9.0
.target sm_100
.address_size 64

	// .globl	_Z5saxpyifPfS_

.visible .entry _Z5saxpyifPfS_(
	.param .u32 _Z5saxpyifPfS__param_0,
	.param .f32 _Z5saxpyifPfS__param_1,
	.param .u64 .ptr .align 1 _Z5saxpyifPfS__param_2,
	.param .u64 .ptr .align 1 _Z5saxpyifPfS__param_3
)
{
	.reg .pred 	%p<3>;
	.reg .b32 	%r<11>;
	.reg .b32 	%f<5>;
	.reg .b64 	%rd<8>;

	ld.param.u32 	%r6, [_Z5saxpyifPfS__param_0];
	ld.param.f32 	%f1, [_Z5saxpyifPfS__param_1];
	ld.param.u64 	%rd3, [_Z5saxpyifPfS__param_2];
	ld.param.u64 	%rd4, [_Z5saxpyifPfS__param_3];
	mov.u32 	%r7, %ctaid.x;
	mov.u32 	%r1, %ntid.x;
	mov.u32 	%r8, %tid.x;
	mad.lo.s32 	%r10, %r7, %r1, %r8;
	setp.ge.u32 	%p1, %r10, %r6;
	@%p1 bra 	$L__BB0_3;
	mov.u32 	%r9, %nctaid.x;
	mul.lo.s32 	%r3, %r1, %r9;
	cvta.to.global.u64 	%rd1, %rd3;
	cvta.to.global.u64 	%rd2, %rd4;
$L__BB0_2:
	mul.wide.u32 	%rd5, %r10, 4;
	add.s64 	%rd6, %rd1, %rd5;
	ld.global.f32 	%f2, [%rd6];
	add.s64 	%rd7, %rd2, %rd5;
	ld.global.f32 	%f3, [%rd7];
	fma.rn.f32 	%f4, %f1, %f2, %f3;
	st.global.f32 	[%rd7], %f4;
	add.s32 	%r10, %r10, %r3;
	setp.lt.u32 	%p2, %r10, %r6;
	@%p2 bra 	$L__BB0_2;
$L__BB0_3:
	ret;

}
	// .globl	_Z12reverseArrayjPf
.visible .entry _Z12reverseArrayjPf(
	.param .u32 _Z12reverseArrayjPf_param_0,
	.param .u64 .ptr .align 1 _Z12reverseArrayjPf_param_1
)
{
	.reg .pred 	%p<4>;
	.reg .b32 	%r<13>;
	.reg .b32 	%f<3>;
	.reg .b64 	%rd<7>;

	ld.param.u32 	%r7, [_Z12reverseArrayjPf_param_0];
	ld.param.u64 	%rd2, [_Z12reverseArrayjPf_param_1];
	mov.u32 	%r8, %ctaid.x;
	mov.u32 	%r1, %ntid.x;
	mov.u32 	%r9, %tid.x;
	mad.lo.s32 	%r12, %r8, %r1, %r9;
	setp.ge.u32 	%p1, %r12, %r7;
	@%p1 bra 	$L__BB1_4;
	cvta.to.global.u64 	%rd1, %rd2;
	mov.u32 	%r10, %nctaid.x;
	mul.lo.s32 	%r3, %r1, %r10;
$L__BB1_2:
	not.b32 	%r11, %r12;
	add.s32 	%r5, %r7, %r11;
	setp.gt.u32 	%p2, %r12, %r5;
	@%p2 bra 	$L__BB1_4;
	mul.wide.u32 	%rd3, %r12, 4;
	add.s64 	%rd4, %rd1, %rd3;
	ld.global.f32 	%f1, [%rd4];
	mul.wide.u32 	%rd5, %r5, 4;
	add.s64 	%rd6, %rd1, %rd5;
	ld.global.f32 	%f2, [%rd6];
	st.global.f32 	[%rd4], %f2;
	st.global.f32 	[%rd6], %f1;
	add.s32 	%r12, %r12, %r3;
	setp.lt.u32 	%p3, %r12, %r7;
	@%p3 bra 	$L__BB1_2;
$L__BB1_4:
	ret;

}


// ===== COMPILED SASS (sm_100) =====

	.target	sm_100

	.elftype	@"ET_EXEC"


//--------------------- .note.nv.tkinfo           --------------------------
	.section	.note.nv.tkinfo,"",@"SHT_NOTE"
	.sectionflags	@"SHF_NOTE_NV_TKINFO"
	.tkinfo
        /*0018*/ 	.word	0x00000002
        /*0030*/ 	.string	""
        /*0030*/ 	.string	"ptxas"
        /*0030*/ 	.string	"Cuda compilation tools, release 13.0, V13.0.88"
        /*0030*/ 	.string	"Build cuda_13.0.r13.0/compiler.36424714_0"
        /*0030*/ 	.string	"-arch sm_100 -m 64 "



//--------------------- .note.nv.cuinfo           --------------------------
	.section	.note.nv.cuinfo,"",@"SHT_NOTE"
	.sectionflags	@"SHF_NOTE_NV_CUINFO"
        /*0018*/ 	.short	0x0002
        /*001a*/ 	.short	0x0064
        /*001c*/ 	.short	0x0082
	.zero		2


//--------------------- .nv.info                  --------------------------
	.section	.nv.info,"",@"SHT_CUDA_INFO"
	.align	4


	//----- nvinfo : EIATTR_REGCOUNT
	.align		4
        /*0000*/ 	.byte	0x04, 0x2f
        /*0002*/ 	.short	(.L_1 - .L_0)
	.align		4
.L_0:
        /*0004*/ 	.word	index@(_Z5saxpyifPfS_)
        /*0008*/ 	.word	0x00000010


	//----- nvinfo : EIATTR_FRAME_SIZE
	.align		4
.L_1:
        /*000c*/ 	.byte	0x04, 0x11
        /*000e*/ 	.short	(.L_3 - .L_2)
	.align		4
.L_2:
        /*0010*/ 	.word	index@(_Z5saxpyifPfS_)
        /*0014*/ 	.word	0x00000000


	//----- nvinfo : EIATTR_REGCOUNT
	.align		4
.L_3:
        /*0018*/ 	.byte	0x04, 0x2f
        /*001a*/ 	.short	(.L_5 - .L_4)
	.align		4
.L_4:
        /*001c*/ 	.word	index@(_Z12reverseArrayjPf)
        /*0020*/ 	.word	0x00000012


	//----- nvinfo : EIATTR_FRAME_SIZE
	.align		4
.L_5:
        /*0024*/ 	.byte	0x04, 0x11
        /*0026*/ 	.short	(.L_7 - .L_6)
	.align		4
.L_6:
        /*0028*/ 	.word	index@(_Z12reverseArrayjPf)
        /*002c*/ 	.word	0x00000000


	//----- nvinfo : EIATTR_MIN_STACK_SIZE
	.align		4
.L_7:
        /*0030*/ 	.byte	0x04, 0x12
        /*0032*/ 	.short	(.L_9 - .L_8)
	.align		4
.L_8:
        /*0034*/ 	.word	index@(_Z12reverseArrayjPf)
        /*0038*/ 	.word	0x00000000


	//----- nvinfo : EIATTR_MIN_STACK_SIZE
	.align		4
.L_9:
        /*003c*/ 	.byte	0x04, 0x12
        /*003e*/ 	.short	(.L_11 - .L_10)
	.align		4
.L_10:
        /*0040*/ 	.word	index@(_Z5saxpyifPfS_)
        /*0044*/ 	.word	0x00000000
.L_11:


//--------------------- .nv.compat                --------------------------
	.section	.nv.compat,"",@"SHT_CUDA_COMPAT_INFO"
	.align	4
        /*0000*/ 	.byte	0x02, 0x09, 0x00, 0x00, 0x02, 0x02, 0x01, 0x00, 0x02, 0x05, 0x05, 0x00, 0x03, 0x07, 0x01, 0x01
        /*0010*/ 	.byte	0x02, 0x03, 0x00, 0x00, 0x02, 0x06, 0x01, 0x00, 0x04, 0x0b, 0x08, 0x00, 0x09, 0x00, 0x00, 0x00
        /*0020*/ 	.byte	0x00, 0x00, 0x00, 0x00


//--------------------- .nv.info._Z12reverseArrayjPf --------------------------
	.section	.nv.info._Z12reverseArrayjPf,"",@"SHT_CUDA_INFO"
	.sectionflags	@""
	.align	4


	//----- nvinfo : EIATTR_CUDA_API_VERSION
	.align		4
        /*0000*/ 	.byte	0x04, 0x37
        /*0002*/ 	.short	(.L_13 - .L_12)
.L_12:
        /*0004*/ 	.word	0x00000082


	//----- nvinfo : EIATTR_KPARAM_INFO
	.align		4
.L_13:
        /*0008*/ 	.byte	0x04, 0x17
        /*000a*/ 	.short	(.L_15 - .L_14)
.L_14:
        /*000c*/ 	.word	0x00000000
        /*0010*/ 	.short	0x0001
        /*0012*/ 	.short	0x0008
        /*0014*/ 	.byte	0x00, 0xf5, 0x21, 0x00


	//----- nvinfo : EIATTR_KPARAM_INFO
	.align		4
.L_15:
        /*0018*/ 	.byte	0x04, 0x17
        /*001a*/ 	.short	(.L_17 - .L_16)
.L_16:
        /*001c*/ 	.word	0x00000000
        /*0020*/ 	.short	0x0000
        /*0022*/ 	.short	0x0000
        /*0024*/ 	.byte	0x00, 0xf0, 0x11, 0x00


	//----- nvinfo : EIATTR_SPARSE_MMA_MASK
	.align		4
.L_17:
        /*0028*/ 	.byte	0x03, 0x50
        /*002a*/ 	.short	0x0000


	//----- nvinfo : EIATTR_MAXREG_COUNT
	.align		4
        /*002c*/ 	.byte	0x03, 0x1b
        /*002e*/ 	.short	0x00ff


	//----- nvinfo : EIATTR_MERCURY_ISA_VERSION
	.align		4
        /*0030*/ 	.byte	0x03, 0x5f
        /*0032*/ 	.short	0x0101


	//----- nvinfo : EIATTR_VRC_CTA_INIT_COUNT
	.align		4
        /*0034*/ 	.byte	0x02, 0x4a
	.zero		1
	.zero		1


	//----- nvinfo : EIATTR_EXIT_INSTR_OFFSETS
	.align		4
        /*0038*/ 	.byte	0x04, 0x1c
        /*003a*/ 	.short	(.L_19 - .L_18)


	//   ....[0]....
.L_18:
        /*003c*/ 	.word	0x00000070


	//   ....[1]....
        /*0040*/ 	.word	0x00000100


	//   ....[2]....
        /*0044*/ 	.word	0x000001a0


	//----- nvinfo : EIATTR_CRS_STACK_SIZE
	.align		4
.L_19:
        /*0048*/ 	.byte	0x04, 0x1e
        /*004a*/ 	.short	(.L_21 - .L_20)
.L_20:
        /*004c*/ 	.word	0x00000000


	//----- nvinfo : EIATTR_CBANK_PARAM_SIZE
	.align		4
.L_21:
        /*0050*/ 	.byte	0x03, 0x19
        /*0052*/ 	.short	0x0010


	//----- nvinfo : EIATTR_PARAM_CBANK
	.align		4
        /*0054*/ 	.byte	0x04, 0x0a
        /*0056*/ 	.short	(.L_23 - .L_22)
	.align		4
.L_22:
        /*0058*/ 	.word	index@(.nv.constant0._Z12reverseArrayjPf)
        /*005c*/ 	.short	0x0380
        /*005e*/ 	.short	0x0010


	//----- nvinfo : EIATTR_SW_WAR
	.align		4
.L_23:
        /*0060*/ 	.byte	0x04, 0x36
        /*0062*/ 	.short	(.L_25 - .L_24)
.L_24:
        /*0064*/ 	.word	0x00000008
.L_25:


//--------------------- .nv.info._Z5saxpyifPfS_   --------------------------
	.section	.nv.info._Z5saxpyifPfS_,"",@"SHT_CUDA_INFO"
	.sectionflags	@""
	.align	4


	//----- nvinfo : EIATTR_CUDA_API_VERSION
	.align		4
        /*0000*/ 	.byte	0x04, 0x37
        /*0002*/ 	.short	(.L_27 - .L_26)
.L_26:
        /*0004*/ 	.word	0x00000082


	//----- nvinfo : EIATTR_KPARAM_INFO
	.align		4
.L_27:
        /*0008*/ 	.byte	0x04, 0x17
        /*000a*/ 	.short	(.L_29 - .L_28)
.L_28:
        /*000c*/ 	.word	0x00000000
        /*0010*/ 	.short	0x0003
        /*0012*/ 	.short	0x0010
        /*0014*/ 	.byte	0x00, 0xf5, 0x21, 0x00


	//----- nvinfo : EIATTR_KPARAM_INFO
	.align		4
.L_29:
        /*0018*/ 	.byte	0x04, 0x17
        /*001a*/ 	.short	(.L_31 - .L_30)
.L_30:
        /*001c*/ 	.word	0x00000000
        /*0020*/ 	.short	0x0002
        /*0022*/ 	.short	0x0008
        /*0024*/ 	.byte	0x00, 0xf5, 0x21, 0x00


	//----- nvinfo : EIATTR_KPARAM_INFO
	.align		4
.L_31:
        /*0028*/ 	.byte	0x04, 0x17
        /*002a*/ 	.short	(.L_33 - .L_32)
.L_32:
        /*002c*/ 	.word	0x00000000
        /*0030*/ 	.short	0x0001
        /*0032*/ 	.short	0x0004
        /*0034*/ 	.byte	0x00, 0xf0, 0x11, 0x00


	//----- nvinfo : EIATTR_KPARAM_INFO
	.align		4
.L_33:
        /*0038*/ 	.byte	0x04, 0x17
        /*003a*/ 	.short	(.L_35 - .L_34)
.L_34:
        /*003c*/ 	.word	0x00000000
        /*0040*/ 	.short	0x0000
        /*0042*/ 	.short	0x0000
        /*0044*/ 	.byte	0x00, 0xf0, 0x11, 0x00


	//----- nvinfo : EIATTR_SPARSE_MMA_MASK
	.align		4
.L_35:
        /*0048*/ 	.byte	0x03, 0x50
        /*004a*/ 	.short	0x0000


	//----- nvinfo : EIATTR_MAXREG_COUNT
	.align		4
        /*004c*/ 	.byte	0x03, 0x1b
        /*004e*/ 	.short	0x00ff


	//----- nvinfo : EIATTR_MERCURY_ISA_VERSION
	.align		4
        /*0050*/ 	.byte	0x03, 0x5f
        /*0052*/ 	.short	0x0101


	//----- nvinfo : EIATTR_VRC_CTA_INIT_COUNT
	.align		4
        /*0054*/ 	.byte	0x02, 0x4a
	.zero		1
	.zero		1


	//----- nvinfo : EIATTR_EXIT_INSTR_OFFSETS
	.align		4
        /*0058*/ 	.byte	0x04, 0x1c
        /*005a*/ 	.short	(.L_37 - .L_36)


	//   ....[0]....
.L_36:
        /*005c*/ 	.word	0x00000070


	//   ....[1]....
        /*0060*/ 	.word	0x00000170


	//----- nvinfo : EIATTR_CRS_STACK_SIZE
	.align		4
.L_37:
        /*0064*/ 	.byte	0x04, 0x1e
        /*0066*/ 	.short	(.L_39 - .L_38)
.L_38:
        /*0068*/ 	.word	0x00000000


	//----- nvinfo : EIATTR_CBANK_PARAM_SIZE
	.align		4
.L_39:
        /*006c*/ 	.byte	0x03, 0x19
        /*006e*/ 	.short	0x0018


	//----- nvinfo : EIATTR_PARAM_CBANK
	.align		4
        /*0070*/ 	.byte	0x04, 0x0a
        /*0072*/ 	.short	(.L_41 - .L_40)
	.align		4
.L_40:
        /*0074*/ 	.word	index@(.nv.constant0._Z5saxpyifPfS_)
        /*0078*/ 	.short	0x0380
        /*007a*/ 	.short	0x0018


	//----- nvinfo : EIATTR_SW_WAR
	.align		4
.L_41:
        /*007c*/ 	.byte	0x04, 0x36
        /*007e*/ 	.short	(.L_43 - .L_42)
.L_42:
        /*0080*/ 	.word	0x00000008
.L_43:


//--------------------- .nv.callgraph             --------------------------
	.section	.nv.callgraph,"",@"SHT_CUDA_CALLGRAPH"
	.align	4
	.sectionentsize	8
	.align		4
        /*0000*/ 	.word	0x00000000
	.align		4
        /*0004*/ 	.word	0xffffffff
	.align		4
        /*0008*/ 	.word	0x00000000
	.align		4
        /*000c*/ 	.word	0xfffffffe
	.align		4
        /*0010*/ 	.word	0x00000000
	.align		4
        /*0014*/ 	.word	0xfffffffd
	.align		4
        /*0018*/ 	.word	0x00000000
	.align		4
        /*001c*/ 	.word	0xfffffffc


//--------------------- .text._Z12reverseArrayjPf --------------------------
	.section	.text._Z12reverseArrayjPf,"ax",@progbits
	.align	128
        .global         _Z12reverseArrayjPf
        .type           _Z12reverseArrayjPf,@function
        .size           _Z12reverseArrayjPf,(.L_x_4 - _Z12reverseArrayjPf)
        .other          _Z12reverseArrayjPf,@"STO_CUDA_ENTRY STV_DEFAULT"
_Z12reverseArrayjPf:
.text._Z12reverseArrayjPf:
[----:B------:R-:W-:Y:S01]  /*0000*/  LDC R1, c[0x0][0x37c] ;  /* 0x0000df00ff017b82 */ /* 0x000fe20000000800 */
[----:B------:R-:W0:Y:S07]  /*0010*/  S2R R0, SR_TID.X ;  /* 0x0000000000007919 */ /* 0x000e2e0000002100 */
[----:B------:R-:W0:Y:S01]  /*0020*/  S2UR UR4, SR_CTAID.X ;  /* 0x00000000000479c3 */ /* 0x000e220000002500 */
[----:B------:R-:W1:Y:S07]  /*0030*/  LDCU UR5, c[0x0][0x380] ;  /* 0x00007000ff0577ac */ /* 0x000e6e0008000800 */
[----:B------:R-:W0:Y:S02]  /*0040*/  LDC R9, c[0x0][0x360] ;  /* 0x0000d800ff097b82 */ /* 0x000e240000000800 */
[----:B0-----:R-:W-:-:S05]  /*0050*/  IMAD R0, R9, UR4, R0 ;  /* 0x0000000409007c24 */ /* 0x001fca000f8e0200 */
[----:B-1----:R-:W-:-:S13]  /*0060*/  ISETP.GE.U32.AND P0, PT, R0, UR5, PT ;  /* 0x0000000500007c0c */ /* 0x002fda000bf06070 */
[----:B------:R-:W-:Y:S05]  /*0070*/  @P0 EXIT ;  /* 0x000000000000094d */ /* 0x000fea0003800000 */
[----:B------:R-:W0:Y:S01]  /*0080*/  LDC R15, c[0x0][0x380] ;  /* 0x0000e000ff0f7b82 */ /* 0x000e220000000800 */
[----:B------:R-:W1:Y:S01]  /*0090*/  LDCU UR4, c[0x0][0x370] ;  /* 0x00006e00ff0477ac */ /* 0x000e620008000800 */
[----:B------:R-:W2:Y:S06]  /*00a0*/  LDCU.64 UR6, c[0x0][0x358] ;  /* 0x00006b00ff0677ac */ /* 0x000eac0008000a00 */
[----:B------:R-:W3:Y:S01]  /*00b0*/  LDC.64 R6, c[0x0][0x388] ;  /* 0x0000e200ff067b82 */ /* 0x000ee20000000a00 */
[----:B-1----:R-:W-:-:S07]  /*00c0*/  IMAD R9, R9, UR4, RZ ;  /* 0x0000000409097c24 */ /* 0x002fce000f8e02ff */
.L_x_0:
[----:B-1----:R-:W-:-:S04]  /*00d0*/  LOP3.LUT R2, RZ, R0, RZ, 0x33, !PT ;  /* 0x00000000ff027212 */ /* 0x002fc800078e33ff */
[----:B0-----:R-:W-:-:S04]  /*00e0*/  IADD3 R5, PT, PT, R2, R15, RZ ;  /* 0x0000000f02057210 */ /* 0x001fc80007ffe0ff */
[----:B------:R-:W-:-:S13]  /*00f0*/  ISETP.GT.U32.AND P0, PT, R0, R5, PT ;  /* 0x000000050000720c */ /* 0x000fda0003f04070 */
[----:B--2---:R-:W-:Y:S05]  /*0100*/  @P0 EXIT ;  /* 0x000000000000094d */ /* 0x004fea0003800000 */
[----:B---3--:R-:W-:-:S04]  /*0110*/  IMAD.WIDE.U32 R4, R5, 0x4, R6 ;  /* 0x0000000405047825 */ /* 0x008fc800078e0006 */
[----:B------:R-:W-:Y:S01]  /*0120*/  IMAD.WIDE.U32 R2, R0, 0x4, R6 ;  /* 0x0000000400027825 */ /* 0x000fe200078e0006 */
[----:B------:R-:W2:Y:S04]  /*0130*/  LDG.E R13, desc[UR6][R4.64] ;  /* 0x00000006040d7981 */ /* 0x000ea8000c1e1900 */
[----:B------:R-:W3:Y:S01]  /*0140*/  LDG.E R11, desc[UR6][R2.64] ;  /* 0x00000006020b7981 */ /* 0x000ee2000c1e1900 */
[----:B------:R-:W-:-:S04]  /*0150*/  IADD3 R0, PT, PT, R9, R0, RZ ;  /* 0x0000000009007210 */ /* 0x000fc80007ffe0ff */
[----:B------:R-:W-:Y:S01]  /*0160*/  ISETP.GE.U32.AND P0, PT, R0, R15, PT ;  /* 0x0000000f0000720c */ /* 0x000fe20003f06070 */
[----:B--2---:R1:W-:Y:S04]  /*0170*/  STG.E desc[UR6][R2.64], R13 ;  /* 0x0000000d02007986 */ /* 0x0043e8000c101906 */
[----:B---3--:R1:W-:Y:S08]  /*0180*/  STG.E desc[UR6][R4.64], R11 ;  /* 0x0000000b04007986 */ /* 0x0083f0000c101906 */
[----:B------:R-:W-:Y:S05]  /*0190*/  @!P0 BRA `(.L_x_0) ;  /* 0xfffffffc00cc8947 */ /* 0x000fea000383ffff */
[----:B------:R-:W-:Y:S05]  /*01a0*/  EXIT ;  /* 0x000000000000794d */ /* 0x000fea0003800000 */
.L_x_1:
[----:B------:R-:W-:-:S00]  /*01b0*/  BRA `(.L_x_1) ;  /* 0xfffffffc00fc7947 */ /* 0x000fc0000383ffff */
[----:B------:R-:W-:-:S00]  /*01c0*/  NOP ;  /* 0x0000000000007918 */ /* 0x000fc00000000000 */
        /* <DEDUP_REMOVED lines=11> */
.L_x_4:


//--------------------- .text._Z5saxpyifPfS_      --------------------------
	.section	.text._Z5saxpyifPfS_,"ax",@progbits
	.align	128
        .global         _Z5saxpyifPfS_
        .type           _Z5saxpyifPfS_,@function
        .size           _Z5saxpyifPfS_,(.L_x_5 - _Z5saxpyifPfS_)
        .other          _Z5saxpyifPfS_,@"STO_CUDA_ENTRY STV_DEFAULT"
_Z5saxpyifPfS_:
.text._Z5saxpyifPfS_:
        /* <DEDUP_REMOVED lines=8> */
[----:B------:R-:W0:Y:S01]  /*0080*/  LDC.64 R6, c[0x0][0x388] ;  /* 0x0000e200ff067b82 */ /* 0x000e220000000a00 */
[----:B------:R-:W1:Y:S01]  /*0090*/  LDCU UR4, c[0x0][0x370] ;  /* 0x00006e00ff0477ac */ /* 0x000e620008000800 */
[----:B------:R-:W2:Y:S06]  /*00a0*/  LDCU.64 UR6, c[0x0][0x358] ;  /* 0x00006b00ff0677ac */ /* 0x000eac0008000a00 */
[----:B------:R-:W3:Y:S01]  /*00b0*/  LDC.64 R8, c[0x0][0x390] ;  /* 0x0000e400ff087b82 */ /* 0x000ee20000000a00 */
[----:B------:R-:W4:Y:S01]  /*00c0*/  LDCU UR8, c[0x0][0x384] ;  /* 0x00007080ff0877ac */ /* 0x000f220008000800 */
[----:B-1----:R-:W-:-:S07]  /*00d0*/  IMAD R11, R11, UR4, RZ ;  /* 0x000000040b0b7c24 */ /* 0x002fce000f8e02ff */
.L_x_2:
[----:B0-----:R-:W-:-:S04]  /*00e0*/  IMAD.WIDE.U32 R2, R0, 0x4, R6 ;  /* 0x0000000400027825 */ /* 0x001fc800078e0006 */
[----:B-1-3--:R-:W-:Y:S02]  /*00f0*/  IMAD.WIDE.U32 R4, R0, 0x4, R8 ;  /* 0x0000000400047825 */ /* 0x00afe400078e0008 */
[----:B--2---:R-:W4:Y:S04]  /*0100*/  LDG.E R2, desc[UR6][R2.64] ;  /* 0x0000000602027981 */ /* 0x004f28000c1e1900 */
[----:B------:R-:W4:Y:S01]  /*0110*/  LDG.E R13, desc[UR6][R4.64] ;  /* 0x00000006040d7981 */ /* 0x000f22000c1e1900 */
[----:B------:R-:W-:-:S04]  /*0120*/  IADD3 R0, PT, PT, R11, R0, RZ ;  /* 0x000000000b007210 */ /* 0x000fc80007ffe0ff */
[----:B------:R-:W-:Y:S01]  /*0130*/  ISETP.GE.U32.AND P0, PT, R0, UR5, PT ;  /* 0x0000000500007c0c */ /* 0x000fe2000bf06070 */
[----:B----4-:R-:W-:-:S05]  /*0140*/  FFMA R13, R2, UR8, R13 ;  /* 0x00000008020d7c23 */ /* 0x010fca000800000d */
[----:B------:R1:W-:Y:S07]  /*0150*/  STG.E desc[UR6][R4.64], R13 ;  /* 0x0000000d04007986 */ /* 0x0003ee000c101906 */
[----:B------:R-:W-:Y:S05]  /*0160*/  @!P0 BRA `(.L_x_2) ;  /* 0xfffffffc00dc8947 */ /* 0x000fea000383ffff */
[----:B------:R-:W-:Y:S05]  /*0170*/  EXIT ;  /* 0x000000000000794d */ /* 0x000fea0003800000 */
.L_x_3:
        /* <DEDUP_REMOVED lines=16> */
.L_x_5:


//--------------------- .nv.shared.reserved.0     --------------------------
	.section	.nv.shared.reserved.0,"aw",@nobits
	.weak		__nv_reservedSMEM_offset_0_alias
	.size		__nv_reservedSMEM_offset_0_alias, 0, 64
	.other		__nv_reservedSMEM_offset_0_alias,@"STO_CUDA_RESERVED_SHARED STV_DEFAULT"
__nv_reservedSMEM_offset_0_alias:
	.zero		0
	.zero		64


//--------------------- .nv.constant0._Z12reverseArrayjPf --------------------------
	.section	.nv.constant0._Z12reverseArrayjPf,"a",@progbits
	.sectionflags	@""
	.align	4
.nv.constant0._Z12reverseArrayjPf:
	.zero		912


//--------------------- .nv.constant0._Z5saxpyifPfS_ --------------------------
	.section	.nv.constant0._Z5saxpyifPfS_,"a",@progbits
	.sectionflags	@""
	.align	4
.nv.constant0._Z5saxpyifPfS_:
	.zero		920


//--------------------- SYMBOLS --------------------------

	.type		.nv.reservedSmem.offset0,@object
	.size		.nv.reservedSmem.offset0,0x4
